//
// Generated by NVIDIA NVVM Compiler
//
// Compiler Build ID: CL-36424714
// Cuda compilation tools, release 13.0, V13.0.88
// Based on NVVM 20.0.0
//

.version 9.0
.target sm_100
.address_size 64

	// .globl	_ZN3cub18CUB_300001_SM_10006detail11EmptyKernelIvEEvv
.global .align 1 .b8 _ZN40_INTERNAL_ee8b39a3_4_k_cu_7e289421_294934cuda3std3__45__cpo5beginE[1];
.global .align 1 .b8 _ZN40_INTERNAL_ee8b39a3_4_k_cu_7e289421_294934cuda3std3__45__cpo3endE[1];
.global .align 1 .b8 _ZN40_INTERNAL_ee8b39a3_4_k_cu_7e289421_294934cuda3std3__45__cpo6cbeginE[1];
.global .align 1 .b8 _ZN40_INTERNAL_ee8b39a3_4_k_cu_7e289421_294934cuda3std3__45__cpo4cendE[1];
.global .align 1 .b8 _ZN40_INTERNAL_ee8b39a3_4_k_cu_7e289421_294934cuda3std3__45__cpo6rbeginE[1];
.global .align 1 .b8 _ZN40_INTERNAL_ee8b39a3_4_k_cu_7e289421_294934cuda3std3__45__cpo4rendE[1];
.global .align 1 .b8 _ZN40_INTERNAL_ee8b39a3_4_k_cu_7e289421_294934cuda3std3__45__cpo7crbeginE[1];
.global .align 1 .b8 _ZN40_INTERNAL_ee8b39a3_4_k_cu_7e289421_294934cuda3std3__45__cpo5crendE[1];
.global .align 1 .b8 _ZN40_INTERNAL_ee8b39a3_4_k_cu_7e289421_294934cuda3std3__442_GLOBAL__N__ee8b39a3_4_k_cu_7e289421_294936ignoreE[1];
.global .align 1 .b8 _ZN40_INTERNAL_ee8b39a3_4_k_cu_7e289421_294934cuda3std3__419piecewise_constructE[1];
.global .align 1 .b8 _ZN40_INTERNAL_ee8b39a3_4_k_cu_7e289421_294934cuda3std3__48in_placeE[1];
.global .align 1 .b8 _ZN40_INTERNAL_ee8b39a3_4_k_cu_7e289421_294934cuda3std3__420unreachable_sentinelE[1];
.global .align 1 .b8 _ZN40_INTERNAL_ee8b39a3_4_k_cu_7e289421_294934cuda3std3__47nulloptE[1];
.global .align 1 .b8 _ZN40_INTERNAL_ee8b39a3_4_k_cu_7e289421_294934cuda3std3__48unexpectE[1];
.global .align 1 .b8 _ZN40_INTERNAL_ee8b39a3_4_k_cu_7e289421_294934cuda3std6ranges3__45__cpo4swapE[1];
.global .align 1 .b8 _ZN40_INTERNAL_ee8b39a3_4_k_cu_7e289421_294934cuda3std6ranges3__45__cpo9iter_moveE[1];
.global .align 1 .b8 _ZN40_INTERNAL_ee8b39a3_4_k_cu_7e289421_294934cuda3std6ranges3__45__cpo5beginE[1];
.global .align 1 .b8 _ZN40_INTERNAL_ee8b39a3_4_k_cu_7e289421_294934cuda3std6ranges3__45__cpo3endE[1];
.global .align 1 .b8 _ZN40_INTERNAL_ee8b39a3_4_k_cu_7e289421_294934cuda3std6ranges3__45__cpo6cbeginE[1];
.global .align 1 .b8 _ZN40_INTERNAL_ee8b39a3_4_k_cu_7e289421_294934cuda3std6ranges3__45__cpo4cendE[1];
.global .align 1 .b8 _ZN40_INTERNAL_ee8b39a3_4_k_cu_7e289421_294934cuda3std6ranges3__45__cpo7advanceE[1];
.global .align 1 .b8 _ZN40_INTERNAL_ee8b39a3_4_k_cu_7e289421_294934cuda3std6ranges3__45__cpo9iter_swapE[1];
.global .align 1 .b8 _ZN40_INTERNAL_ee8b39a3_4_k_cu_7e289421_294934cuda3std6ranges3__45__cpo4nextE[1];
.global .align 1 .b8 _ZN40_INTERNAL_ee8b39a3_4_k_cu_7e289421_294934cuda3std6ranges3__45__cpo4prevE[1];
.global .align 1 .b8 _ZN40_INTERNAL_ee8b39a3_4_k_cu_7e289421_294934cuda3std6ranges3__45__cpo4dataE[1];
.global .align 1 .b8 _ZN40_INTERNAL_ee8b39a3_4_k_cu_7e289421_294934cuda3std6ranges3__45__cpo5cdataE[1];
.global .align 1 .b8 _ZN40_INTERNAL_ee8b39a3_4_k_cu_7e289421_294934cuda3std6ranges3__45__cpo4sizeE[1];
.global .align 1 .b8 _ZN40_INTERNAL_ee8b39a3_4_k_cu_7e289421_294934cuda3std6ranges3__45__cpo5ssizeE[1];
.global .align 1 .b8 _ZN40_INTERNAL_ee8b39a3_4_k_cu_7e289421_294934cuda3std6ranges3__45__cpo8distanceE[1];
.global .align 1 .b8 _ZN40_INTERNAL_ee8b39a3_4_k_cu_7e289421_294936thrust24THRUST_300001_SM_1000_NS8cuda_cub3parE[1];
.global .align 1 .b8 _ZN40_INTERNAL_ee8b39a3_4_k_cu_7e289421_294936thrust24THRUST_300001_SM_1000_NS8cuda_cub10par_nosyncE[1];
.global .align 1 .b8 _ZN40_INTERNAL_ee8b39a3_4_k_cu_7e289421_294936thrust24THRUST_300001_SM_1000_NS6system6detail10sequential3seqE[1];
.global .align 1 .b8 _ZN40_INTERNAL_ee8b39a3_4_k_cu_7e289421_294936thrust24THRUST_300001_SM_1000_NS12placeholders2_1E[1];
.global .align 1 .b8 _ZN40_INTERNAL_ee8b39a3_4_k_cu_7e289421_294936thrust24THRUST_300001_SM_1000_NS12placeholders2_2E[1];
.global .align 1 .b8 _ZN40_INTERNAL_ee8b39a3_4_k_cu_7e289421_294936thrust24THRUST_300001_SM_1000_NS12placeholders2_3E[1];
.global .align 1 .b8 _ZN40_INTERNAL_ee8b39a3_4_k_cu_7e289421_294936thrust24THRUST_300001_SM_1000_NS12placeholders2_4E[1];
.global .align 1 .b8 _ZN40_INTERNAL_ee8b39a3_4_k_cu_7e289421_294936thrust24THRUST_300001_SM_1000_NS12placeholders2_5E[1];
.global .align 1 .b8 _ZN40_INTERNAL_ee8b39a3_4_k_cu_7e289421_294936thrust24THRUST_300001_SM_1000_NS12placeholders2_6E[1];
.global .align 1 .b8 _ZN40_INTERNAL_ee8b39a3_4_k_cu_7e289421_294936thrust24THRUST_300001_SM_1000_NS12placeholders2_7E[1];
.global .align 1 .b8 _ZN40_INTERNAL_ee8b39a3_4_k_cu_7e289421_294936thrust24THRUST_300001_SM_1000_NS12placeholders2_8E[1];
.global .align 1 .b8 _ZN40_INTERNAL_ee8b39a3_4_k_cu_7e289421_294936thrust24THRUST_300001_SM_1000_NS12placeholders2_9E[1];
.global .align 1 .b8 _ZN40_INTERNAL_ee8b39a3_4_k_cu_7e289421_294936thrust24THRUST_300001_SM_1000_NS12placeholders3_10E[1];
.global .align 1 .b8 _ZN40_INTERNAL_ee8b39a3_4_k_cu_7e289421_294936thrust24THRUST_300001_SM_1000_NS3seqE[1];

.visible .entry _ZN3cub18CUB_300001_SM_10006detail11EmptyKernelIvEEvv()
{


	ret;

}


// ===== COMPILED SASS (sm_100) =====

	.target	sm_100

	.elftype	@"ET_EXEC"


//--------------------- .note.nv.tkinfo           --------------------------
	.section	.note.nv.tkinfo,"",@"SHT_NOTE"
	.sectionflags	@"SHF_NOTE_NV_TKINFO"
	.tkinfo
        /*0018*/ 	.word	0x00000002
        /*0030*/ 	.string	""
        /*0030*/ 	.string	"ptxas"
        /*0030*/ 	.string	"Cuda compilation tools, release 13.0, V13.0.88"
        /*0030*/ 	.string	"Build cuda_13.0.r13.0/compiler.36424714_0"
        /*0030*/ 	.string	"-arch sm_100 -m 64 "



//--------------------- .note.nv.cuinfo           --------------------------
	.section	.note.nv.cuinfo,"",@"SHT_NOTE"
	.sectionflags	@"SHF_NOTE_NV_CUINFO"
        /*0018*/ 	.short	0x0002
        /*001a*/ 	.short	0x0064
        /*001c*/ 	.short	0x0082
	.zero		2


//--------------------- .nv.info                  --------------------------
	.section	.nv.info,"",@"SHT_CUDA_INFO"
	.align	4


	//----- nvinfo : EIATTR_REGCOUNT
	.align		4
        /*0000*/ 	.byte	0x04, 0x2f
        /*0002*/ 	.short	(.L_44 - .L_43)
	.align		4
.L_43:
        /*0004*/ 	.word	index@(_ZN3cub18CUB_300001_SM_10006detail11EmptyKernelIvEEvv)
        /*0008*/ 	.word	0x00000004


	//----- nvinfo : EIATTR_FRAME_SIZE
	.align		4
.L_44:
        /*000c*/ 	.byte	0x04, 0x11
        /*000e*/ 	.short	(.L_46 - .L_45)
	.align		4
.L_45:
        /*0010*/ 	.word	index@(_ZN3cub18CUB_300001_SM_10006detail11EmptyKernelIvEEvv)
        /*0014*/ 	.word	0x00000000


	//----- nvinfo : EIATTR_MIN_STACK_SIZE
	.align		4
.L_46:
        /*0018*/ 	.byte	0x04, 0x12
        /*001a*/ 	.short	(.L_48 - .L_47)
	.align		4
.L_47:
        /*001c*/ 	.word	index@(_ZN3cub18CUB_300001_SM_10006detail11EmptyKernelIvEEvv)
        /*0020*/ 	.word	0x00000000
.L_48:


//--------------------- .nv.compat                --------------------------
	.section	.nv.compat,"",@"SHT_CUDA_COMPAT_INFO"
	.align	4
        /*0000*/ 	.byte	0x02, 0x09, 0x00, 0x00, 0x02, 0x02, 0x01, 0x00, 0x02, 0x05, 0x05, 0x00, 0x03, 0x07, 0x01, 0x01
        /*0010*/ 	.byte	0x02, 0x03, 0x00, 0x00, 0x02, 0x06, 0x01, 0x00, 0x04, 0x0b, 0x08, 0x00, 0x09, 0x00, 0x00, 0x00
        /*0020*/ 	.byte	0x00, 0x00, 0x00, 0x00


//--------------------- .nv.info._ZN3cub18CUB_300001_SM_10006detail11EmptyKernelIvEEvv --------------------------
	.section	.nv.info._ZN3cub18CUB_300001_SM_10006detail11EmptyKernelIvEEvv,"",@"SHT_CUDA_INFO"
	.sectionflags	@""
	.align	4


	//----- nvinfo : EIATTR_CUDA_API_VERSION
	.align		4
        /*0000*/ 	.byte	0x04, 0x37
        /*0002*/ 	.short	(.L_50 - .L_49)
.L_49:
        /*0004*/ 	.word	0x00000082


	//----- nvinfo : EIATTR_SPARSE_MMA_MASK
	.align		4
.L_50:
        /*0008*/ 	.byte	0x03, 0x50
        /*000a*/ 	.short	0x0000


	//----- nvinfo : EIATTR_MAXREG_COUNT
	.align		4
        /*000c*/ 	.byte	0x03, 0x1b
        /*000e*/ 	.short	0x00ff


	//----- nvinfo : EIATTR_MERCURY_ISA_VERSION
	.align		4
        /*0010*/ 	.byte	0x03, 0x5f
        /*0012*/ 	.short	0x0101


	//----- nvinfo : EIATTR_VRC_CTA_INIT_COUNT
	.align		4
        /*0014*/ 	.byte	0x02, 0x4a
	.zero		1
	.zero		1


	//----- nvinfo : EIATTR_EXIT_INSTR_OFFSETS
	.align		4
        /*0018*/ 	.byte	0x04, 0x1c
        /*001a*/ 	.short	(.L_52 - .L_51)


	//   ....[0]....
.L_51:
        /*001c*/ 	.word	0x00000010


	//----- nvinfo : EIATTR_SW_WAR
	.align		4
.L_52:
        /*0020*/ 	.byte	0x04, 0x36
        /*0022*/ 	.short	(.L_54 - .L_53)
.L_53:
        /*0024*/ 	.word	0x00000008
.L_54:


//--------------------- .nv.callgraph             --------------------------
	.section	.nv.callgraph,"",@"SHT_CUDA_CALLGRAPH"
	.align	4
	.sectionentsize	8
	.align		4
        /*0000*/ 	.word	0x00000000
	.align		4
        /*0004*/ 	.word	0xffffffff
	.align		4
        /*0008*/ 	.word	0x00000000
	.align		4
        /*000c*/ 	.word	0xfffffffe
	.align		4
        /*0010*/ 	.word	0x00000000
	.align		4
        /*0014*/ 	.word	0xfffffffd
	.align		4
        /*0018*/ 	.word	0x00000000
	.align		4
        /*001c*/ 	.word	0xfffffffc


//--------------------- .nv.constant4             --------------------------
	.section	.nv.constant4,"a",@progbits
	.align	8
	.align		8
.nv.constant4:
        /*0000*/ 	.dword	_ZN40_INTERNAL_ee8b39a3_4_k_cu_7e289421_298444cuda3std3__45__cpo5beginE
	.align		8
        /*0008*/ 	.dword	_ZN40_INTERNAL_ee8b39a3_4_k_cu_7e289421_298444cuda3std3__45__cpo3endE
	.align		8
        /*0010*/ 	.dword	_ZN40_INTERNAL_ee8b39a3_4_k_cu_7e289421_298444cuda3std3__45__cpo6cbeginE
	.align		8
        /*0018*/ 	.dword	_ZN40_INTERNAL_ee8b39a3_4_k_cu_7e289421_298444cuda3std3__45__cpo4cendE
	.align		8
        /*0020*/ 	.dword	_ZN40_INTERNAL_ee8b39a3_4_k_cu_7e289421_298444cuda3std3__45__cpo6rbeginE
	.align		8
        /*0028*/ 	.dword	_ZN40_INTERNAL_ee8b39a3_4_k_cu_7e289421_298444cuda3std3__45__cpo4rendE
	.align		8
        /*0030*/ 	.dword	_ZN40_INTERNAL_ee8b39a3_4_k_cu_7e289421_298444cuda3std3__45__cpo7crbeginE
	.align		8
        /*0038*/ 	.dword	_ZN40_INTERNAL_ee8b39a3_4_k_cu_7e289421_298444cuda3std3__45__cpo5crendE
	.align		8
        /*0040*/ 	.dword	_ZN40_INTERNAL_ee8b39a3_4_k_cu_7e289421_298444cuda3std3__442_GLOBAL__N__ee8b39a3_4_k_cu_7e289421_298446ignoreE
	.align		8
        /*0048*/ 	.dword	_ZN40_INTERNAL_ee8b39a3_4_k_cu_7e289421_298444cuda3std3__419piecewise_constructE
	.align		8
        /*0050*/ 	.dword	_ZN40_INTERNAL_ee8b39a3_4_k_cu_7e289421_298444cuda3std3__48in_placeE
	.align		8
        /*0058*/ 	.dword	_ZN40_INTERNAL_ee8b39a3_4_k_cu_7e289421_298444cuda3std3__420unreachable_sentinelE
	.align		8
        /*0060*/ 	.dword	_ZN40_INTERNAL_ee8b39a3_4_k_cu_7e289421_298444cuda3std3__47nulloptE
	.align		8
        /*0068*/ 	.dword	_ZN40_INTERNAL_ee8b39a3_4_k_cu_7e289421_298444cuda3std3__48unexpectE
	.align		8
        /*0070*/ 	.dword	_ZN40_INTERNAL_ee8b39a3_4_k_cu_7e289421_298444cuda3std6ranges3__45__cpo4swapE
	.align		8
        /*0078*/ 	.dword	_ZN40_INTERNAL_ee8b39a3_4_k_cu_7e289421_298444cuda3std6ranges3__45__cpo9iter_moveE
	.align		8
        /*0080*/ 	.dword	_ZN40_INTERNAL_ee8b39a3_4_k_cu_7e289421_298444cuda3std6ranges3__45__cpo5beginE
	.align		8
        /*0088*/ 	.dword	_ZN40_INTERNAL_ee8b39a3_4_k_cu_7e289421_298444cuda3std6ranges3__45__cpo3endE
	.align		8
        /*0090*/ 	.dword	_ZN40_INTERNAL_ee8b39a3_4_k_cu_7e289421_298444cuda3std6ranges3__45__cpo6cbeginE
	.align		8
        /*0098*/ 	.dword	_ZN40_INTERNAL_ee8b39a3_4_k_cu_7e289421_298444cuda3std6ranges3__45__cpo4cendE
	.align		8
        /*00a0*/ 	.dword	_ZN40_INTERNAL_ee8b39a3_4_k_cu_7e289421_298444cuda3std6ranges3__45__cpo7advanceE
	.align		8
        /*00a8*/ 	.dword	_ZN40_INTERNAL_ee8b39a3_4_k_cu_7e289421_298444cuda3std6ranges3__45__cpo9iter_swapE
	.align		8
        /*00b0*/ 	.dword	_ZN40_INTERNAL_ee8b39a3_4_k_cu_7e289421_298444cuda3std6ranges3__45__cpo4nextE
	.align		8
        /*00b8*/ 	.dword	_ZN40_INTERNAL_ee8b39a3_4_k_cu_7e289421_298444cuda3std6ranges3__45__cpo4prevE
	.align		8
        /*00c0*/ 	.dword	_ZN40_INTERNAL_ee8b39a3_4_k_cu_7e289421_298444cuda3std6ranges3__45__cpo4dataE
	.align		8
        /*00c8*/ 	.dword	_ZN40_INTERNAL_ee8b39a3_4_k_cu_7e289421_298444cuda3std6ranges3__45__cpo5cdataE
	.align		8
        /*00d0*/ 	.dword	_ZN40_INTERNAL_ee8b39a3_4_k_cu_7e289421_298444cuda3std6ranges3__45__cpo4sizeE
	.align		8
        /*00d8*/ 	.dword	_ZN40_INTERNAL_ee8b39a3_4_k_cu_7e289421_298444cuda3std6ranges3__45__cpo5ssizeE
	.align		8
        /*00e0*/ 	.dword	_ZN40_INTERNAL_ee8b39a3_4_k_cu_7e289421_298444cuda3std6ranges3__45__cpo8distanceE
	.align		8
        /*00e8*/ 	.dword	_ZN40_INTERNAL_ee8b39a3_4_k_cu_7e289421_298446thrust24THRUST_300001_SM_1000_NS8cuda_cub3parE
	.align		8
        /*00f0*/ 	.dword	_ZN40_INTERNAL_ee8b39a3_4_k_cu_7e289421_298446thrust24THRUST_300001_SM_1000_NS8cuda_cub10par_nosyncE
	.align		8
        /*00f8*/ 	.dword	_ZN40_INTERNAL_ee8b39a3_4_k_cu_7e289421_298446thrust24THRUST_300001_SM_1000_NS6system6detail10sequential3seqE
	.align		8
        /*0100*/ 	.dword	_ZN40_INTERNAL_ee8b39a3_4_k_cu_7e289421_298446thrust24THRUST_300001_SM_1000_NS12placeholders2_1E
	.align		8
        /*0108*/ 	.dword	_ZN40_INTERNAL_ee8b39a3_4_k_cu_7e289421_298446thrust24THRUST_300001_SM_1000_NS12placeholders2_2E
	.align		8
        /*0110*/ 	.dword	_ZN40_INTERNAL_ee8b39a3_4_k_cu_7e289421_298446thrust24THRUST_300001_SM_1000_NS12placeholders2_3E
	.align		8
        /*0118*/ 	.dword	_ZN40_INTERNAL_ee8b39a3_4_k_cu_7e289421_298446thrust24THRUST_300001_SM_1000_NS12placeholders2_4E
	.align		8
        /*0120*/ 	.dword	_ZN40_INTERNAL_ee8b39a3_4_k_cu_7e289421_298446thrust24THRUST_300001_SM_1000_NS12placeholders2_5E
	.align		8
        /*0128*/ 	.dword	_ZN40_INTERNAL_ee8b39a3_4_k_cu_7e289421_298446thrust24THRUST_300001_SM_1000_NS12placeholders2_6E
	.align		8
        /*0130*/ 	.dword	_ZN40_INTERNAL_ee8b39a3_4_k_cu_7e289421_298446thrust24THRUST_300001_SM_1000_NS12placeholders2_7E
	.align		8
        /*0138*/ 	.dword	_ZN40_INTERNAL_ee8b39a3_4_k_cu_7e289421_298446thrust24THRUST_300001_SM_1000_NS12placeholders2_8E
	.align		8
        /*0140*/ 	.dword	_ZN40_INTERNAL_ee8b39a3_4_k_cu_7e289421_298446thrust24THRUST_300001_SM_1000_NS12placeholders2_9E
	.align		8
        /*0148*/ 	.dword	_ZN40_INTERNAL_ee8b39a3_4_k_cu_7e289421_298446thrust24THRUST_300001_SM_1000_NS12placeholders3_10E
	.align		8
        /*0150*/ 	.dword	_ZN40_INTERNAL_ee8b39a3_4_k_cu_7e289421_298446thrust24THRUST_300001_SM_1000_NS3seqE


//--------------------- .text._ZN3cub18CUB_300001_SM_10006detail11EmptyKernelIvEEvv --------------------------
	.section	.text._ZN3cub18CUB_300001_SM_10006detail11EmptyKernelIvEEvv,"ax",@progbits
	.align	128
        .global         _ZN3cub18CUB_300001_SM_10006detail11EmptyKernelIvEEvv
        .type           _ZN3cub18CUB_300001_SM_10006detail11EmptyKernelIvEEvv,@function
        .size           _ZN3cub18CUB_300001_SM_10006detail11EmptyKernelIvEEvv,(.L_x_1 - _ZN3cub18CUB_300001_SM_10006detail11EmptyKernelIvEEvv)
        .other          _ZN3cub18CUB_300001_SM_10006detail11EmptyKernelIvEEvv,@"STO_CUDA_ENTRY STV_DEFAULT"
_ZN3cub18CUB_300001_SM_10006detail11EmptyKernelIvEEvv:
.text._ZN3cub18CUB_300001_SM_10006detail11EmptyKernelIvEEvv:
[----:B------:R-:W-:Y:S01]  /*0000*/  LDC R1, c[0x0][0x37c] ;  /* 0x0000df00ff017b82 */ /* 0x000fe20000000800 */
[----:B------:R-:W-:Y:S05]  /*0010*/  EXIT ;  /* 0x000000000000794d */ /* 0x000fea0003800000 */
.L_x_0:
[----:B------:R-:W-:-:S00]  /*0020*/  BRA `(.L_x_0) ;  /* 0xfffffffc00fc7947 */ /* 0x000fc0000383ffff */
[----:B------:R-:W-:-:S00]  /*0030*/  NOP ;  /* 0x0000000000007918 */ /* 0x000fc00000000000 */
        /* <DEDUP_REMOVED lines=12> */
.L_x_1:


//--------------------- .nv.shared.reserved.0     --------------------------
	.section	.nv.shared.reserved.0,"aw",@nobits
	.weak		__nv_reservedSMEM_offset_0_alias
	.size		__nv_reservedSMEM_offset_0_alias, 0, 64
	.other		__nv_reservedSMEM_offset_0_alias,@"STO_CUDA_RESERVED_SHARED STV_DEFAULT"
__nv_reservedSMEM_offset_0_alias:
	.zero		0
	.zero		64


//--------------------- .nv.global                --------------------------
	.section	.nv.global,"aw",@nobits
.nv.global:
	.type		_ZN40_INTERNAL_ee8b39a3_4_k_cu_7e289421_298446thrust24THRUST_300001_SM_1000_NS3seqE,@object
	.size		_ZN40_INTERNAL_ee8b39a3_4_k_cu_7e289421_298446thrust24THRUST_300001_SM_1000_NS3seqE,(_ZN40_INTERNAL_ee8b39a3_4_k_cu_7e289421_298444cuda3std3__48in_placeE - _ZN40_INTERNAL_ee8b39a3_4_k_cu_7e289421_298446thrust24THRUST_300001_SM_1000_NS3seqE)
_ZN40_INTERNAL_ee8b39a3_4_k_cu_7e289421_298446thrust24THRUST_300001_SM_1000_NS3seqE:
	.zero		1
	.type		_ZN40_INTERNAL_ee8b39a3_4_k_cu_7e289421_298444cuda3std3__48in_placeE,@object
	.size		_ZN40_INTERNAL_ee8b39a3_4_k_cu_7e289421_298444cuda3std3__48in_placeE,(_ZN40_INTERNAL_ee8b39a3_4_k_cu_7e289421_298444cuda3std6ranges3__45__cpo4sizeE - _ZN40_INTERNAL_ee8b39a3_4_k_cu_7e289421_298444cuda3std3__48in_placeE)
_ZN40_INTERNAL_ee8b39a3_4_k_cu_7e289421_298444cuda3std3__48in_placeE:
	.zero		1
	.type		_ZN40_INTERNAL_ee8b39a3_4_k_cu_7e289421_298444cuda3std6ranges3__45__cpo4sizeE,@object
	.size		_ZN40_INTERNAL_ee8b39a3_4_k_cu_7e289421_298444cuda3std6ranges3__45__cpo4sizeE,(_ZN40_INTERNAL_ee8b39a3_4_k_cu_7e289421_298446thrust24THRUST_300001_SM_1000_NS12placeholders2_3E - _ZN40_INTERNAL_ee8b39a3_4_k_cu_7e289421_298444cuda3std6ranges3__45__cpo4sizeE)
_ZN40_INTERNAL_ee8b39a3_4_k_cu_7e289421_298444cuda3std6ranges3__45__cpo4sizeE:
	.zero		1
	.type		_ZN40_INTERNAL_ee8b39a3_4_k_cu_7e289421_298446thrust24THRUST_300001_SM_1000_NS12placeholders2_3E,@object
	.size		_ZN40_INTERNAL_ee8b39a3_4_k_cu_7e289421_298446thrust24THRUST_300001_SM_1000_NS12placeholders2_3E,(_ZN40_INTERNAL_ee8b39a3_4_k_cu_7e289421_298444cuda3std3__45__cpo6cbeginE - _ZN40_INTERNAL_ee8b39a3_4_k_cu_7e289421_298446thrust24THRUST_300001_SM_1000_NS12placeholders2_3E)
_ZN40_INTERNAL_ee8b39a3_4_k_cu_7e289421_298446thrust24THRUST_300001_SM_1000_NS12placeholders2_3E:
	.zero		1
	.type		_ZN40_INTERNAL_ee8b39a3_4_k_cu_7e289421_298444cuda3std3__45__cpo6cbeginE,@object
	.size		_ZN40_INTERNAL_ee8b39a3_4_k_cu_7e289421_298444cuda3std3__45__cpo6cbeginE,(_ZN40_INTERNAL_ee8b39a3_4_k_cu_7e289421_298444cuda3std6ranges3__45__cpo6cbeginE - _ZN40_INTERNAL_ee8b39a3_4_k_cu_7e289421_298444cuda3std3__45__cpo6cbeginE)
_ZN40_INTERNAL_ee8b39a3_4_k_cu_7e289421_298444cuda3std3__45__cpo6cbeginE:
	.zero		1
	.type		_ZN40_INTERNAL_ee8b39a3_4_k_cu_7e289421_298444cuda3std6ranges3__45__cpo6cbeginE,@object
	.size		_ZN40_INTERNAL_ee8b39a3_4_k_cu_7e289421_298444cuda3std6ranges3__45__cpo6cbeginE,(_ZN40_INTERNAL_ee8b39a3_4_k_cu_7e289421_298446thrust24THRUST_300001_SM_1000_NS12placeholders2_7E - _ZN40_INTERNAL_ee8b39a3_4_k_cu_7e289421_298444cuda3std6ranges3__45__cpo6cbeginE)
_ZN40_INTERNAL_ee8b39a3_4_k_cu_7e289421_298444cuda3std6ranges3__45__cpo6cbeginE:
	.zero		1
	.type		_ZN40_INTERNAL_ee8b39a3_4_k_cu_7e289421_298446thrust24THRUST_300001_SM_1000_NS12placeholders2_7E,@object
	.size		_ZN40_INTERNAL_ee8b39a3_4_k_cu_7e289421_298446thrust24THRUST_300001_SM_1000_NS12placeholders2_7E,(_ZN40_INTERNAL_ee8b39a3_4_k_cu_7e289421_298444cuda3std3__45__cpo7crbeginE - _ZN40_INTERNAL_ee8b39a3_4_k_cu_7e289421_298446thrust24THRUST_300001_SM_1000_NS12placeholders2_7E)
_ZN40_INTERNAL_ee8b39a3_4_k_cu_7e289421_298446thrust24THRUST_300001_SM_1000_NS12placeholders2_7E:
	.zero		1
	.type		_ZN40_INTERNAL_ee8b39a3_4_k_cu_7e289421_298444cuda3std3__45__cpo7crbeginE,@object
	.size		_ZN40_INTERNAL_ee8b39a3_4_k_cu_7e289421_298444cuda3std3__45__cpo7crbeginE,(_ZN40_INTERNAL_ee8b39a3_4_k_cu_7e289421_298444cuda3std6ranges3__45__cpo4nextE - _ZN40_INTERNAL_ee8b39a3_4_k_cu_7e289421_298444cuda3std3__45__cpo7crbeginE)
_ZN40_INTERNAL_ee8b39a3_4_k_cu_7e289421_298444cuda3std3__45__cpo7crbeginE:
	.zero		1
	.type		_ZN40_INTERNAL_ee8b39a3_4_k_cu_7e289421_298444cuda3std6ranges3__45__cpo4nextE,@object
	.size		_ZN40_INTERNAL_ee8b39a3_4_k_cu_7e289421_298444cuda3std6ranges3__45__cpo4nextE,(_ZN40_INTERNAL_ee8b39a3_4_k_cu_7e289421_298444cuda3std6ranges3__45__cpo4swapE - _ZN40_INTERNAL_ee8b39a3_4_k_cu_7e289421_298444cuda3std6ranges3__45__cpo4nextE)
_ZN40_INTERNAL_ee8b39a3_4_k_cu_7e289421_298444cuda3std6ranges3__45__cpo4nextE:
	.zero		1
	.type		_ZN40_INTERNAL_ee8b39a3_4_k_cu_7e289421_298444cuda3std6ranges3__45__cpo4swapE,@object
	.size		_ZN40_INTERNAL_ee8b39a3_4_k_cu_7e289421_298444cuda3std6ranges3__45__cpo4swapE,(_ZN40_INTERNAL_ee8b39a3_4_k_cu_7e289421_298446thrust24THRUST_300001_SM_1000_NS8cuda_cub10par_nosyncE - _ZN40_INTERNAL_ee8b39a3_4_k_cu_7e289421_298444cuda3std6ranges3__45__cpo4swapE)
_ZN40_INTERNAL_ee8b39a3_4_k_cu_7e289421_298444cuda3std6ranges3__45__cpo4swapE:
	.zero		1
	.type		_ZN40_INTERNAL_ee8b39a3_4_k_cu_7e289421_298446thrust24THRUST_300001_SM_1000_NS8cuda_cub10par_nosyncE,@object
	.size		_ZN40_INTERNAL_ee8b39a3_4_k_cu_7e289421_298446thrust24THRUST_300001_SM_1000_NS8cuda_cub10par_nosyncE,(_ZN40_INTERNAL_ee8b39a3_4_k_cu_7e289421_298446thrust24THRUST_300001_SM_1000_NS12placeholders2_9E - _ZN40_INTERNAL_ee8b39a3_4_k_cu_7e289421_298446thrust24THRUST_300001_SM_1000_NS8cuda_cub10par_nosyncE)
_ZN40_INTERNAL_ee8b39a3_4_k_cu_7e289421_298446thrust24THRUST_300001_SM_1000_NS8cuda_cub10par_nosyncE:
	.zero		1
	.type		_ZN40_INTERNAL_ee8b39a3_4_k_cu_7e289421_298446thrust24THRUST_300001_SM_1000_NS12placeholders2_9E,@object
	.size		_ZN40_INTERNAL_ee8b39a3_4_k_cu_7e289421_298446thrust24THRUST_300001_SM_1000_NS12placeholders2_9E,(_ZN40_INTERNAL_ee8b39a3_4_k_cu_7e289421_298444cuda3std3__442_GLOBAL__N__ee8b39a3_4_k_cu_7e289421_298446ignoreE - _ZN40_INTERNAL_ee8b39a3_4_k_cu_7e289421_298446thrust24THRUST_300001_SM_1000_NS12placeholders2_9E)
_ZN40_INTERNAL_ee8b39a3_4_k_cu_7e289421_298446thrust24THRUST_300001_SM_1000_NS12placeholders2_9E:
	.zero		1
	.type		_ZN40_INTERNAL_ee8b39a3_4_k_cu_7e289421_298444cuda3std3__442_GLOBAL__N__ee8b39a3_4_k_cu_7e289421_298446ignoreE,@object
	.size		_ZN40_INTERNAL_ee8b39a3_4_k_cu_7e289421_298444cuda3std3__442_GLOBAL__N__ee8b39a3_4_k_cu_7e289421_298446ignoreE,(_ZN40_INTERNAL_ee8b39a3_4_k_cu_7e289421_298444cuda3std6ranges3__45__cpo4dataE - _ZN40_INTERNAL_ee8b39a3_4_k_cu_7e289421_298444cuda3std3__442_GLOBAL__N__ee8b39a3_4_k_cu_7e289421_298446ignoreE)
_ZN40_INTERNAL_ee8b39a3_4_k_cu_7e289421_298444cuda3std3__442_GLOBAL__N__ee8b39a3_4_k_cu_7e289421_298446ignoreE:
	.zero		1
	.type		_ZN40_INTERNAL_ee8b39a3_4_k_cu_7e289421_298444cuda3std6ranges3__45__cpo4dataE,@object
	.size		_ZN40_INTERNAL_ee8b39a3_4_k_cu_7e289421_298444cuda3std6ranges3__45__cpo4dataE,(_ZN40_INTERNAL_ee8b39a3_4_k_cu_7e289421_298446thrust24THRUST_300001_SM_1000_NS12placeholders2_1E - _ZN40_INTERNAL_ee8b39a3_4_k_cu_7e289421_298444cuda3std6ranges3__45__cpo4dataE)
_ZN40_INTERNAL_ee8b39a3_4_k_cu_7e289421_298444cuda3std6ranges3__45__cpo4dataE:
	.zero		1
	.type		_ZN40_INTERNAL_ee8b39a3_4_k_cu_7e289421_298446thrust24THRUST_300001_SM_1000_NS12placeholders2_1E,@object
	.size		_ZN40_INTERNAL_ee8b39a3_4_k_cu_7e289421_298446thrust24THRUST_300001_SM_1000_NS12placeholders2_1E,(_ZN40_INTERNAL_ee8b39a3_4_k_cu_7e289421_298444cuda3std3__45__cpo5beginE - _ZN40_INTERNAL_ee8b39a3_4_k_cu_7e289421_298446thrust24THRUST_300001_SM_1000_NS12placeholders2_1E)
_ZN40_INTERNAL_ee8b39a3_4_k_cu_7e289421_298446thrust24THRUST_300001_SM_1000_NS12placeholders2_1E:
	.zero		1
	.type		_ZN40_INTERNAL_ee8b39a3_4_k_cu_7e289421_298444cuda3std3__45__cpo5beginE,@object
	.size		_ZN40_INTERNAL_ee8b39a3_4_k_cu_7e289421_298444cuda3std3__45__cpo5beginE,(_ZN40_INTERNAL_ee8b39a3_4_k_cu_7e289421_298444cuda3std6ranges3__45__cpo5beginE - _ZN40_INTERNAL_ee8b39a3_4_k_cu_7e289421_298444cuda3std3__45__cpo5beginE)
_ZN40_INTERNAL_ee8b39a3_4_k_cu_7e289421_298444cuda3std3__45__cpo5beginE:
	.zero		1
	.type		_ZN40_INTERNAL_ee8b39a3_4_k_cu_7e289421_298444cuda3std6ranges3__45__cpo5beginE,@object
	.size		_ZN40_INTERNAL_ee8b39a3_4_k_cu_7e289421_298444cuda3std6ranges3__45__cpo5beginE,(_ZN40_INTERNAL_ee8b39a3_4_k_cu_7e289421_298446thrust24THRUST_300001_SM_1000_NS12placeholders2_5E - _ZN40_INTERNAL_ee8b39a3_4_k_cu_7e289421_298444cuda3std6ranges3__45__cpo5beginE)
_ZN40_INTERNAL_ee8b39a3_4_k_cu_7e289421_298444cuda3std6ranges3__45__cpo5beginE:
	.zero		1
	.type		_ZN40_INTERNAL_ee8b39a3_4_k_cu_7e289421_298446thrust24THRUST_300001_SM_1000_NS12placeholders2_5E,@object
	.size		_ZN40_INTERNAL_ee8b39a3_4_k_cu_7e289421_298446thrust24THRUST_300001_SM_1000_NS12placeholders2_5E,(_ZN40_INTERNAL_ee8b39a3_4_k_cu_7e289421_298444cuda3std3__45__cpo6rbeginE - _ZN40_INTERNAL_ee8b39a3_4_k_cu_7e289421_298446thrust24THRUST_300001_SM_1000_NS12placeholders2_5E)
_ZN40_INTERNAL_ee8b39a3_4_k_cu_7e289421_298446thrust24THRUST_300001_SM_1000_NS12placeholders2_5E:
	.zero		1
	.type		_ZN40_INTERNAL_ee8b39a3_4_k_cu_7e289421_298444cuda3std3__45__cpo6rbeginE,@object
	.size		_ZN40_INTERNAL_ee8b39a3_4_k_cu_7e289421_298444cuda3std3__45__cpo6rbeginE,(_ZN40_INTERNAL_ee8b39a3_4_k_cu_7e289421_298444cuda3std6ranges3__45__cpo7advanceE - _ZN40_INTERNAL_ee8b39a3_4_k_cu_7e289421_298444cuda3std3__45__cpo6rbeginE)
_ZN40_INTERNAL_ee8b39a3_4_k_cu_7e289421_298444cuda3std3__45__cpo6rbeginE:
	.zero		1
	.type		_ZN40_INTERNAL_ee8b39a3_4_k_cu_7e289421_298444cuda3std6ranges3__45__cpo7advanceE,@object
	.size		_ZN40_INTERNAL_ee8b39a3_4_k_cu_7e289421_298444cuda3std6ranges3__45__cpo7advanceE,(_ZN40_INTERNAL_ee8b39a3_4_k_cu_7e289421_298444cuda3std3__47nulloptE - _ZN40_INTERNAL_ee8b39a3_4_k_cu_7e289421_298444cuda3std6ranges3__45__cpo7advanceE)
_ZN40_INTERNAL_ee8b39a3_4_k_cu_7e289421_298444cuda3std6ranges3__45__cpo7advanceE:
	.zero		1
	.type		_ZN40_INTERNAL_ee8b39a3_4_k_cu_7e289421_298444cuda3std3__47nulloptE,@object
	.size		_ZN40_INTERNAL_ee8b39a3_4_k_cu_7e289421_298444cuda3std3__47nulloptE,(_ZN40_INTERNAL_ee8b39a3_4_k_cu_7e289421_298444cuda3std6ranges3__45__cpo8distanceE - _ZN40_INTERNAL_ee8b39a3_4_k_cu_7e289421_298444cuda3std3__47nulloptE)
_ZN40_INTERNAL_ee8b39a3_4_k_cu_7e289421_298444cuda3std3__47nulloptE:
	.zero		1
	.type		_ZN40_INTERNAL_ee8b39a3_4_k_cu_7e289421_298444cuda3std6ranges3__45__cpo8distanceE,@object
	.size		_ZN40_INTERNAL_ee8b39a3_4_k_cu_7e289421_298444cuda3std6ranges3__45__cpo8distanceE,(_ZN40_INTERNAL_ee8b39a3_4_k_cu_7e289421_298446thrust24THRUST_300001_SM_1000_NS12placeholders3_10E - _ZN40_INTERNAL_ee8b39a3_4_k_cu_7e289421_298444cuda3std6ranges3__45__cpo8distanceE)
_ZN40_INTERNAL_ee8b39a3_4_k_cu_7e289421_298444cuda3std6ranges3__45__cpo8distanceE:
	.zero		1
	.type		_ZN40_INTERNAL_ee8b39a3_4_k_cu_7e289421_298446thrust24THRUST_300001_SM_1000_NS12placeholders3_10E,@object
	.size		_ZN40_INTERNAL_ee8b39a3_4_k_cu_7e289421_298446thrust24THRUST_300001_SM_1000_NS12placeholders3_10E,(_ZN40_INTERNAL_ee8b39a3_4_k_cu_7e289421_298444cuda3std3__419piecewise_constructE - _ZN40_INTERNAL_ee8b39a3_4_k_cu_7e289421_298446thrust24THRUST_300001_SM_1000_NS12placeholders3_10E)
_ZN40_INTERNAL_ee8b39a3_4_k_cu_7e289421_298446thrust24THRUST_300001_SM_1000_NS12placeholders3_10E:
	.zero		1
	.type		_ZN40_INTERNAL_ee8b39a3_4_k_cu_7e289421_298444cuda3std3__419piecewise_constructE,@object
	.size		_ZN40_INTERNAL_ee8b39a3_4_k_cu_7e289421_298444cuda3std3__419piecewise_constructE,(_ZN40_INTERNAL_ee8b39a3_4_k_cu_7e289421_298444cuda3std6ranges3__45__cpo5cdataE - _ZN40_INTERNAL_ee8b39a3_4_k_cu_7e289421_298444cuda3std3__419piecewise_constructE)
_ZN40_INTERNAL_ee8b39a3_4_k_cu_7e289421_298444cuda3std3__419piecewise_constructE:
	.zero		1
	.type		_ZN40_INTERNAL_ee8b39a3_4_k_cu_7e289421_298444cuda3std6ranges3__45__cpo5cdataE,@object
	.size		_ZN40_INTERNAL_ee8b39a3_4_k_cu_7e289421_298444cuda3std6ranges3__45__cpo5cdataE,(_ZN40_INTERNAL_ee8b39a3_4_k_cu_7e289421_298446thrust24THRUST_300001_SM_1000_NS12placeholders2_2E - _ZN40_INTERNAL_ee8b39a3_4_k_cu_7e289421_298444cuda3std6ranges3__45__cpo5cdataE)
_ZN40_INTERNAL_ee8b39a3_4_k_cu_7e289421_298444cuda3std6ranges3__45__cpo5cdataE:
	.zero		1
	.type		_ZN40_INTERNAL_ee8b39a3_4_k_cu_7e289421_298446thrust24THRUST_300001_SM_1000_NS12placeholders2_2E,@object
	.size		_ZN40_INTERNAL_ee8b39a3_4_k_cu_7e289421_298446thrust24THRUST_300001_SM_1000_NS12placeholders2_2E,(_ZN40_INTERNAL_ee8b39a3_4_k_cu_7e289421_298444cuda3std3__45__cpo3endE - _ZN40_INTERNAL_ee8b39a3_4_k_cu_7e289421_298446thrust24THRUST_300001_SM_1000_NS12placeholders2_2E)
_ZN40_INTERNAL_ee8b39a3_4_k_cu_7e289421_298446thrust24THRUST_300001_SM_1000_NS12placeholders2_2E:
	.zero		1
	.type		_ZN40_INTERNAL_ee8b39a3_4_k_cu_7e289421_298444cuda3std3__45__cpo3endE,@object
	.size		_ZN40_INTERNAL_ee8b39a3_4_k_cu_7e289421_298444cuda3std3__45__cpo3endE,(_ZN40_INTERNAL_ee8b39a3_4_k_cu_7e289421_298444cuda3std6ranges3__45__cpo3endE - _ZN40_INTERNAL_ee8b39a3_4_k_cu_7e289421_298444cuda3std3__45__cpo3endE)
_ZN40_INTERNAL_ee8b39a3_4_k_cu_7e289421_298444cuda3std3__45__cpo3endE:
	.zero		1
	.type		_ZN40_INTERNAL_ee8b39a3_4_k_cu_7e289421_298444cuda3std6ranges3__45__cpo3endE,@object
	.size		_ZN40_INTERNAL_ee8b39a3_4_k_cu_7e289421_298444cuda3std6ranges3__45__cpo3endE,(_ZN40_INTERNAL_ee8b39a3_4_k_cu_7e289421_298446thrust24THRUST_300001_SM_1000_NS12placeholders2_6E - _ZN40_INTERNAL_ee8b39a3_4_k_cu_7e289421_298444cuda3std6ranges3__45__cpo3endE)
_ZN40_INTERNAL_ee8b39a3_4_k_cu_7e289421_298444cuda3std6ranges3__45__cpo3endE:
	.zero		1
	.type		_ZN40_INTERNAL_ee8b39a3_4_k_cu_7e289421_298446thrust24THRUST_300001_SM_1000_NS12placeholders2_6E,@object
	.size		_ZN40_INTERNAL_ee8b39a3_4_k_cu_7e289421_298446thrust24THRUST_300001_SM_1000_NS12placeholders2_6E,(_ZN40_INTERNAL_ee8b39a3_4_k_cu_7e289421_298444cuda3std3__45__cpo4rendE - _ZN40_INTERNAL_ee8b39a3_4_k_cu_7e289421_298446thrust24THRUST_300001_SM_1000_NS12placeholders2_6E)
_ZN40_INTERNAL_ee8b39a3_4_k_cu_7e289421_298446thrust24THRUST_300001_SM_1000_NS12placeholders2_6E:
	.zero		1
	.type		_ZN40_INTERNAL_ee8b39a3_4_k_cu_7e289421_298444cuda3std3__45__cpo4rendE,@object
	.size		_ZN40_INTERNAL_ee8b39a3_4_k_cu_7e289421_298444cuda3std3__45__cpo4rendE,(_ZN40_INTERNAL_ee8b39a3_4_k_cu_7e289421_298444cuda3std6ranges3__45__cpo9iter_swapE - _ZN40_INTERNAL_ee8b39a3_4_k_cu_7e289421_298444cuda3std3__45__cpo4rendE)
_ZN40_INTERNAL_ee8b39a3_4_k_cu_7e289421_298444cuda3std3__45__cpo4rendE:
	.zero		1
	.type		_ZN40_INTERNAL_ee8b39a3_4_k_cu_7e289421_298444cuda3std6ranges3__45__cpo9iter_swapE,@object
	.size		_ZN40_INTERNAL_ee8b39a3_4_k_cu_7e289421_298444cuda3std6ranges3__45__cpo9iter_swapE,(_ZN40_INTERNAL_ee8b39a3_4_k_cu_7e289421_298444cuda3std3__48unexpectE - _ZN40_INTERNAL_ee8b39a3_4_k_cu_7e289421_298444cuda3std6ranges3__45__cpo9iter_swapE)
_ZN40_INTERNAL_ee8b39a3_4_k_cu_7e289421_298444cuda3std6ranges3__45__cpo9iter_swapE:
	.zero		1
	.type		_ZN40_INTERNAL_ee8b39a3_4_k_cu_7e289421_298444cuda3std3__48unexpectE,@object
	.size		_ZN40_INTERNAL_ee8b39a3_4_k_cu_7e289421_298444cuda3std3__48unexpectE,(_ZN40_INTERNAL_ee8b39a3_4_k_cu_7e289421_298446thrust24THRUST_300001_SM_1000_NS8cuda_cub3parE - _ZN40_INTERNAL_ee8b39a3_4_k_cu_7e289421_298444cuda3std3__48unexpectE)
_ZN40_INTERNAL_ee8b39a3_4_k_cu_7e289421_298444cuda3std3__48unexpectE:
	.zero		1
	.type		_ZN40_INTERNAL_ee8b39a3_4_k_cu_7e289421_298446thrust24THRUST_300001_SM_1000_NS8cuda_cub3parE,@object
	.size		_ZN40_INTERNAL_ee8b39a3_4_k_cu_7e289421_298446thrust24THRUST_300001_SM_1000_NS8cuda_cub3parE,(_ZN40_INTERNAL_ee8b39a3_4_k_cu_7e289421_298446thrust24THRUST_300001_SM_1000_NS12placeholders2_4E - _ZN40_INTERNAL_ee8b39a3_4_k_cu_7e289421_298446thrust24THRUST_300001_SM_1000_NS8cuda_cub3parE)
_ZN40_INTERNAL_ee8b39a3_4_k_cu_7e289421_298446thrust24THRUST_300001_SM_1000_NS8cuda_cub3parE:
	.zero		1
	.type		_ZN40_INTERNAL_ee8b39a3_4_k_cu_7e289421_298446thrust24THRUST_300001_SM_1000_NS12placeholders2_4E,@object
	.size		_ZN40_INTERNAL_ee8b39a3_4_k_cu_7e289421_298446thrust24THRUST_300001_SM_1000_NS12placeholders2_4E,(_ZN40_INTERNAL_ee8b39a3_4_k_cu_7e289421_298444cuda3std3__45__cpo4cendE - _ZN40_INTERNAL_ee8b39a3_4_k_cu_7e289421_298446thrust24THRUST_300001_SM_1000_NS12placeholders2_4E)
_ZN40_INTERNAL_ee8b39a3_4_k_cu_7e289421_298446thrust24THRUST_300001_SM_1000_NS12placeholders2_4E:
	.zero		1
	.type		_ZN40_INTERNAL_ee8b39a3_4_k_cu_7e289421_298444cuda3std3__45__cpo4cendE,@object
	.size		_ZN40_INTERNAL_ee8b39a3_4_k_cu_7e289421_298444cuda3std3__45__cpo4cendE,(_ZN40_INTERNAL_ee8b39a3_4_k_cu_7e289421_298444cuda3std6ranges3__45__cpo4cendE - _ZN40_INTERNAL_ee8b39a3_4_k_cu_7e289421_298444cuda3std3__45__cpo4cendE)
_ZN40_INTERNAL_ee8b39a3_4_k_cu_7e289421_298444cuda3std3__45__cpo4cendE:
	.zero		1
	.type		_ZN40_INTERNAL_ee8b39a3_4_k_cu_7e289421_298444cuda3std6ranges3__45__cpo4cendE,@object
	.size		_ZN40_INTERNAL_ee8b39a3_4_k_cu_7e289421_298444cuda3std6ranges3__45__cpo4cendE,(_ZN40_INTERNAL_ee8b39a3_4_k_cu_7e289421_298444cuda3std3__420unreachable_sentinelE - _ZN40_INTERNAL_ee8b39a3_4_k_cu_7e289421_298444cuda3std6ranges3__45__cpo4cendE)
_ZN40_INTERNAL_ee8b39a3_4_k_cu_7e289421_298444cuda3std6ranges3__45__cpo4cendE:
	.zero		1
	.type		_ZN40_INTERNAL_ee8b39a3_4_k_cu_7e289421_298444cuda3std3__420unreachable_sentinelE,@object
	.size		_ZN40_INTERNAL_ee8b39a3_4_k_cu_7e289421_298444cuda3std3__420unreachable_sentinelE,(_ZN40_INTERNAL_ee8b39a3_4_k_cu_7e289421_298444cuda3std6ranges3__45__cpo5ssizeE - _ZN40_INTERNAL_ee8b39a3_4_k_cu_7e289421_298444cuda3std3__420unreachable_sentinelE)
_ZN40_INTERNAL_ee8b39a3_4_k_cu_7e289421_298444cuda3std3__420unreachable_sentinelE:
	.zero		1
	.type		_ZN40_INTERNAL_ee8b39a3_4_k_cu_7e289421_298444cuda3std6ranges3__45__cpo5ssizeE,@object
	.size		_ZN40_INTERNAL_ee8b39a3_4_k_cu_7e289421_298444cuda3std6ranges3__45__cpo5ssizeE,(_ZN40_INTERNAL_ee8b39a3_4_k_cu_7e289421_298446thrust24THRUST_300001_SM_1000_NS12placeholders2_8E - _ZN40_INTERNAL_ee8b39a3_4_k_cu_7e289421_298444cuda3std6ranges3__45__cpo5ssizeE)
_ZN40_INTERNAL_ee8b39a3_4_k_cu_7e289421_298444cuda3std6ranges3__45__cpo5ssizeE:
	.zero		1
	.type		_ZN40_INTERNAL_ee8b39a3_4_k_cu_7e289421_298446thrust24THRUST_300001_SM_1000_NS12placeholders2_8E,@object
	.size		_ZN40_INTERNAL_ee8b39a3_4_k_cu_7e289421_298446thrust24THRUST_300001_SM_1000_NS12placeholders2_8E,(_ZN40_INTERNAL_ee8b39a3_4_k_cu_7e289421_298444cuda3std3__45__cpo5crendE - _ZN40_INTERNAL_ee8b39a3_4_k_cu_7e289421_298446thrust24THRUST_300001_SM_1000_NS12placeholders2_8E)
_ZN40_INTERNAL_ee8b39a3_4_k_cu_7e289421_298446thrust24THRUST_300001_SM_1000_NS12placeholders2_8E:
	.zero		1
	.type		_ZN40_INTERNAL_ee8b39a3_4_k_cu_7e289421_298444cuda3std3__45__cpo5crendE,@object
	.size		_ZN40_INTERNAL_ee8b39a3_4_k_cu_7e289421_298444cuda3std3__45__cpo5crendE,(_ZN40_INTERNAL_ee8b39a3_4_k_cu_7e289421_298444cuda3std6ranges3__45__cpo4prevE - _ZN40_INTERNAL_ee8b39a3_4_k_cu_7e289421_298444cuda3std3__45__cpo5crendE)
_ZN40_INTERNAL_ee8b39a3_4_k_cu_7e289421_298444cuda3std3__45__cpo5crendE:
	.zero		1
	.type		_ZN40_INTERNAL_ee8b39a3_4_k_cu_7e289421_298444cuda3std6ranges3__45__cpo4prevE,@object
	.size		_ZN40_INTERNAL_ee8b39a3_4_k_cu_7e289421_298444cuda3std6ranges3__45__cpo4prevE,(_ZN40_INTERNAL_ee8b39a3_4_k_cu_7e289421_298444cuda3std6ranges3__45__cpo9iter_moveE - _ZN40_INTERNAL_ee8b39a3_4_k_cu_7e289421_298444cuda3std6ranges3__45__cpo4prevE)
_ZN40_INTERNAL_ee8b39a3_4_k_cu_7e289421_298444cuda3std6ranges3__45__cpo4prevE:
	.zero		1
	.type		_ZN40_INTERNAL_ee8b39a3_4_k_cu_7e289421_298444cuda3std6ranges3__45__cpo9iter_moveE,@object
	.size		_ZN40_INTERNAL_ee8b39a3_4_k_cu_7e289421_298444cuda3std6ranges3__45__cpo9iter_moveE,(_ZN40_INTERNAL_ee8b39a3_4_k_cu_7e289421_298446thrust24THRUST_300001_SM_1000_NS6system6detail10sequential3seqE - _ZN40_INTERNAL_ee8b39a3_4_k_cu_7e289421_298444cuda3std6ranges3__45__cpo9iter_moveE)
_ZN40_INTERNAL_ee8b39a3_4_k_cu_7e289421_298444cuda3std6ranges3__45__cpo9iter_moveE:
	.zero		1
	.type		_ZN40_INTERNAL_ee8b39a3_4_k_cu_7e289421_298446thrust24THRUST_300001_SM_1000_NS6system6detail10sequential3seqE,@object
	.size		_ZN40_INTERNAL_ee8b39a3_4_k_cu_7e289421_298446thrust24THRUST_300001_SM_1000_NS6system6detail10sequential3seqE,(.L_31 - _ZN40_INTERNAL_ee8b39a3_4_k_cu_7e289421_298446thrust24THRUST_300001_SM_1000_NS6system6detail10sequential3seqE)
_ZN40_INTERNAL_ee8b39a3_4_k_cu_7e289421_298446thrust24THRUST_300001_SM_1000_NS6system6detail10sequential3seqE:
	.zero		1
.L_31:


//--------------------- .nv.constant0._ZN3cub18CUB_300001_SM_10006detail11EmptyKernelIvEEvv --------------------------
	.section	.nv.constant0._ZN3cub18CUB_300001_SM_10006detail11EmptyKernelIvEEvv,"a",@progbits
	.sectionflags	@""
	.align	4
.nv.constant0._ZN3cub18CUB_300001_SM_10006detail11EmptyKernelIvEEvv:
	.zero		896


//--------------------- SYMBOLS --------------------------

	.type		.nv.reservedSmem.offset0,@object
	.size		.nv.reservedSmem.offset0,0x4
